//
// Generated by NVIDIA NVVM Compiler
//
// Compiler Build ID: CL-36424714
// Cuda compilation tools, release 13.0, V13.0.88
// Based on NVVM 20.0.0
//

.version 9.0
.target sm_100
.address_size 64

	// .globl	_Z11testkernel1Pfiii

.visible .entry _Z11testkernel1Pfiii(
	.param .u64 .ptr .align 1 _Z11testkernel1Pfiii_param_0,
	.param .u32 _Z11testkernel1Pfiii_param_1,
	.param .u32 _Z11testkernel1Pfiii_param_2,
	.param .u32 _Z11testkernel1Pfiii_param_3
)
{
	.reg .pred 	%p<5>;
	.reg .b32 	%r<16>;
	.reg .b32 	%f<3>;
	.reg .b64 	%rd<5>;

	ld.param.u64 	%rd1, [_Z11testkernel1Pfiii_param_0];
	ld.param.u32 	%r2, [_Z11testkernel1Pfiii_param_1];
	ld.param.u32 	%r3, [_Z11testkernel1Pfiii_param_2];
	ld.param.u32 	%r4, [_Z11testkernel1Pfiii_param_3];
	mov.u32 	%r5, %ctaid.x;
	mov.u32 	%r6, %ntid.x;
	mov.u32 	%r7, %tid.x;
	mad.lo.s32 	%r8, %r5, %r6, %r7;
	mov.u32 	%r9, %ctaid.y;
	mov.u32 	%r10, %ntid.y;
	mov.u32 	%r11, %tid.y;
	mad.lo.s32 	%r12, %r9, %r10, %r11;
	mad.lo.s32 	%r1, %r4, %r8, %r12;
	div.s32 	%r13, %r1, %r4;
	mul.lo.s32 	%r14, %r13, %r4;
	sub.s32 	%r15, %r1, %r14;
	setp.ge.s32 	%p1, %r15, %r3;
	setp.ge.s32 	%p2, %r13, %r2;
	or.pred  	%p3, %p2, %p1;
	@%p3 bra 	$L__BB0_2;
	cvta.to.global.u64 	%rd2, %rd1;
	mul.wide.s32 	%rd3, %r1, 4;
	add.s64 	%rd4, %rd2, %rd3;
	ld.global.f32 	%f1, [%rd4];
	setp.gt.f32 	%p4, %f1, 0f00000000;
	selp.f32 	%f2, 0f3F800000, 0fBF800000, %p4;
	st.global.f32 	[%rd4], %f2;
$L__BB0_2:
	ret;

}


// ===== COMPILED SASS (sm_100) =====

	.target	sm_100

	.elftype	@"ET_EXEC"


//--------------------- .note.nv.tkinfo           --------------------------
	.section	.note.nv.tkinfo,"",@"SHT_NOTE"
	.sectionflags	@"SHF_NOTE_NV_TKINFO"
	.tkinfo
        /*0018*/ 	.word	0x00000002
        /*0030*/ 	.string	""
        /*0030*/ 	.string	"ptxas"
        /*0030*/ 	.string	"Cuda compilation tools, release 13.0, V13.0.88"
        /*0030*/ 	.string	"Build cuda_13.0.r13.0/compiler.36424714_0"
        /*0030*/ 	.string	"-arch sm_100 -m 64 "



//--------------------- .note.nv.cuinfo           --------------------------
	.section	.note.nv.cuinfo,"",@"SHT_NOTE"
	.sectionflags	@"SHF_NOTE_NV_CUINFO"
        /*0018*/ 	.short	0x0002
        /*001a*/ 	.short	0x0064
        /*001c*/ 	.short	0x0082
	.zero		2


//--------------------- .nv.info                  --------------------------
	.section	.nv.info,"",@"SHT_CUDA_INFO"
	.align	4


	//----- nvinfo : EIATTR_REGCOUNT
	.align		4
        /*0000*/ 	.byte	0x04, 0x2f
        /*0002*/ 	.short	(.L_1 - .L_0)
	.align		4
.L_0:
        /*0004*/ 	.word	index@(_Z11testkernel1Pfiii)
        /*0008*/ 	.word	0x0000000c


	//----- nvinfo : EIATTR_FRAME_SIZE
	.align		4
.L_1:
        /*000c*/ 	.byte	0x04, 0x11
        /*000e*/ 	.short	(.L_3 - .L_2)
	.align		4
.L_2:
        /*0010*/ 	.word	index@(_Z11testkernel1Pfiii)
        /*0014*/ 	.word	0x00000000


	//----- nvinfo : EIATTR_MIN_STACK_SIZE
	.align		4
.L_3:
        /*0018*/ 	.byte	0x04, 0x12
        /*001a*/ 	.short	(.L_5 - .L_4)
	.align		4
.L_4:
        /*001c*/ 	.word	index@(_Z11testkernel1Pfiii)
        /*0020*/ 	.word	0x00000000
.L_5:


//--------------------- .nv.compat                --------------------------
	.section	.nv.compat,"",@"SHT_CUDA_COMPAT_INFO"
	.align	4
        /*0000*/ 	.byte	0x02, 0x09, 0x00, 0x00, 0x02, 0x02, 0x01, 0x00, 0x02, 0x05, 0x05, 0x00, 0x03, 0x07, 0x01, 0x01
        /*0010*/ 	.byte	0x02, 0x03, 0x00, 0x00, 0x02, 0x06, 0x01, 0x00, 0x04, 0x0b, 0x08, 0x00, 0x09, 0x00, 0x00, 0x00
        /*0020*/ 	.byte	0x00, 0x00, 0x00, 0x00


//--------------------- .nv.info._Z11testkernel1Pfiii --------------------------
	.section	.nv.info._Z11testkernel1Pfiii,"",@"SHT_CUDA_INFO"
	.sectionflags	@""
	.align	4


	//----- nvinfo : EIATTR_CUDA_API_VERSION
	.align		4
        /*0000*/ 	.byte	0x04, 0x37
        /*0002*/ 	.short	(.L_7 - .L_6)
.L_6:
        /*0004*/ 	.word	0x00000082


	//----- nvinfo : EIATTR_KPARAM_INFO
	.align		4
.L_7:
        /*0008*/ 	.byte	0x04, 0x17
        /*000a*/ 	.short	(.L_9 - .L_8)
.L_8:
        /*000c*/ 	.word	0x00000000
        /*0010*/ 	.short	0x0003
        /*0012*/ 	.short	0x0010
        /*0014*/ 	.byte	0x00, 0xf0, 0x11, 0x00


	//----- nvinfo : EIATTR_KPARAM_INFO
	.align		4
.L_9:
        /*0018*/ 	.byte	0x04, 0x17
        /*001a*/ 	.short	(.L_11 - .L_10)
.L_10:
        /*001c*/ 	.word	0x00000000
        /*0020*/ 	.short	0x0002
        /*0022*/ 	.short	0x000c
        /*0024*/ 	.byte	0x00, 0xf0, 0x11, 0x00


	//----- nvinfo : EIATTR_KPARAM_INFO
	.align		4
.L_11:
        /*0028*/ 	.byte	0x04, 0x17
        /*002a*/ 	.short	(.L_13 - .L_12)
.L_12:
        /*002c*/ 	.word	0x00000000
        /*0030*/ 	.short	0x0001
        /*0032*/ 	.short	0x0008
        /*0034*/ 	.byte	0x00, 0xf0, 0x11, 0x00


	//----- nvinfo : EIATTR_KPARAM_INFO
	.align		4
.L_13:
        /*0038*/ 	.byte	0x04, 0x17
        /*003a*/ 	.short	(.L_15 - .L_14)
.L_14:
        /*003c*/ 	.word	0x00000000
        /*0040*/ 	.short	0x0000
        /*0042*/ 	.short	0x0000
        /*0044*/ 	.byte	0x00, 0xf5, 0x21, 0x00


	//----- nvinfo : EIATTR_SPARSE_MMA_MASK
	.align		4
.L_15:
        /*0048*/ 	.byte	0x03, 0x50
        /*004a*/ 	.short	0x0000


	//----- nvinfo : EIATTR_MAXREG_COUNT
	.align		4
        /*004c*/ 	.byte	0x03, 0x1b
        /*004e*/ 	.short	0x00ff


	//----- nvinfo : EIATTR_MERCURY_ISA_VERSION
	.align		4
        /*0050*/ 	.byte	0x03, 0x5f
        /*0052*/ 	.short	0x0101


	//----- nvinfo : EIATTR_VRC_CTA_INIT_COUNT
	.align		4
        /*0054*/ 	.byte	0x02, 0x4a
	.zero		1
	.zero		1


	//----- nvinfo : EIATTR_EXIT_INSTR_OFFSETS
	.align		4
        /*0058*/ 	.byte	0x04, 0x1c
        /*005a*/ 	.short	(.L_17 - .L_16)


	//   ....[0]....
.L_16:
        /*005c*/ 	.word	0x00000270


	//   ....[1]....
        /*0060*/ 	.word	0x00000300


	//----- nvinfo : EIATTR_CBANK_PARAM_SIZE
	.align		4
.L_17:
        /*0064*/ 	.byte	0x03, 0x19
        /*0066*/ 	.short	0x0014


	//----- nvinfo : EIATTR_PARAM_CBANK
	.align		4
        /*0068*/ 	.byte	0x04, 0x0a
        /*006a*/ 	.short	(.L_19 - .L_18)
	.align		4
.L_18:
        /*006c*/ 	.word	index@(.nv.constant0._Z11testkernel1Pfiii)
        /*0070*/ 	.short	0x0380
        /*0072*/ 	.short	0x0014


	//----- nvinfo : EIATTR_SW_WAR
	.align		4
.L_19:
        /*0074*/ 	.byte	0x04, 0x36
        /*0076*/ 	.short	(.L_21 - .L_20)
.L_20:
        /*0078*/ 	.word	0x00000008
.L_21:


//--------------------- .nv.callgraph             --------------------------
	.section	.nv.callgraph,"",@"SHT_CUDA_CALLGRAPH"
	.align	4
	.sectionentsize	8
	.align		4
        /*0000*/ 	.word	0x00000000
	.align		4
        /*0004*/ 	.word	0xffffffff
	.align		4
        /*0008*/ 	.word	0x00000000
	.align		4
        /*000c*/ 	.word	0xfffffffe
	.align		4
        /*0010*/ 	.word	0x00000000
	.align		4
        /*0014*/ 	.word	0xfffffffd
	.align		4
        /*0018*/ 	.word	0x00000000
	.align		4
        /*001c*/ 	.word	0xfffffffc


//--------------------- .text._Z11testkernel1Pfiii --------------------------
	.section	.text._Z11testkernel1Pfiii,"ax",@progbits
	.align	128
        .global         _Z11testkernel1Pfiii
        .type           _Z11testkernel1Pfiii,@function
        .size           _Z11testkernel1Pfiii,(.L_x_1 - _Z11testkernel1Pfiii)
        .other          _Z11testkernel1Pfiii,@"STO_CUDA_ENTRY STV_DEFAULT"
_Z11testkernel1Pfiii:
.text._Z11testkernel1Pfiii:
[----:B------:R-:W-:Y:S08]  /*0000*/  LDC R1, c[0x0][0x37c] ;  /* 0x0000df00ff017b82 */ /* 0x000ff00000000800 */
[----:B------:R-:W0:Y:S01]  /*0010*/  LDC R8, c[0x0][0x390] ;  /* 0x0000e400ff087b82 */ /* 0x000e220000000800 */
[----:B------:R-:W1:Y:S01]  /*0020*/  S2R R5, SR_TID.X ;  /* 0x0000000000057919 */ /* 0x000e620000002100 */
[----:B------:R-:W2:Y:S06]  /*0030*/  S2R R7, SR_TID.Y ;  /* 0x0000000000077919 */ /* 0x000eac0000002200 */
[----:B------:R-:W1:Y:S08]  /*0040*/  S2UR UR4, SR_CTAID.X ;  /* 0x00000000000479c3 */ /* 0x000e700000002500 */
[----:B------:R-:W1:Y:S01]  /*0050*/  LDC R0, c[0x0][0x360] ;  /* 0x0000d800ff007b82 */ /* 0x000e620000000800 */
[----:B0-----:R-:W-:-:S07]  /*0060*/  IABS R9, R8 ;  /* 0x0000000800097213 */ /* 0x001fce0000000000 */
[----:B------:R-:W2:Y:S01]  /*0070*/  S2UR UR5, SR_CTAID.Y ;  /* 0x00000000000579c3 */ /* 0x000ea20000002600 */
[----:B------:R-:W0:Y:S07]  /*0080*/  I2F.RP R4, R9 ;  /* 0x0000000900047306 */ /* 0x000e2e0000209400 */
[----:B------:R-:W2:Y:S01]  /*0090*/  LDC R6, c[0x0][0x364] ;  /* 0x0000d900ff067b82 */ /* 0x000ea20000000800 */
[----:B-1----:R-:W-:Y:S01]  /*00a0*/  IMAD R0, R0, UR4, R5 ;  /* 0x0000000400007c24 */ /* 0x002fe2000f8e0205 */
[----:B0-----:R-:W0:Y:S01]  /*00b0*/  MUFU.RCP R4, R4 ;  /* 0x0000000400047308 */ /* 0x001e220000001000 */
[----:B--2---:R-:W-:Y:S01]  /*00c0*/  IMAD R5, R6, UR5, R7 ;  /* 0x0000000506057c24 */ /* 0x004fe2000f8e0207 */
[----:B------:R-:W1:Y:S01]  /*00d0*/  LDCU.64 UR4, c[0x0][0x388] ;  /* 0x00007100ff0477ac */ /* 0x000e620008000a00 */
[----:B0-----:R-:W-:-:S02]  /*00e0*/  VIADD R2, R4, 0xffffffe ;  /* 0x0ffffffe04027836 */ /* 0x001fc40000000000 */
[----:B------:R-:W-:-:S03]  /*00f0*/  IMAD R5, R0, R8, R5 ;  /* 0x0000000800057224 */ /* 0x000fc600078e0205 */
[----:B------:R0:W2:Y:S02]  /*0100*/  F2I.FTZ.U32.TRUNC.NTZ R3, R2 ;  /* 0x0000000200037305 */ /* 0x0000a4000021f000 */
[----:B------:R-:W-:Y:S01]  /*0110*/  IABS R0, R5 ;  /* 0x0000000500007213 */ /* 0x000fe20000000000 */
[----:B0-----:R-:W-:Y:S02]  /*0120*/  HFMA2 R2, -RZ, RZ, 0, 0 ;  /* 0x00000000ff027431 */ /* 0x001fe400000001ff */
[----:B--2---:R-:W-:-:S04]  /*0130*/  IMAD.MOV R4, RZ, RZ, -R3 ;  /* 0x000000ffff047224 */ /* 0x004fc800078e0a03 */
[----:B------:R-:W-:-:S04]  /*0140*/  IMAD R7, R4, R9, RZ ;  /* 0x0000000904077224 */ /* 0x000fc800078e02ff */
[----:B------:R-:W-:-:S06]  /*0150*/  IMAD.HI.U32 R3, R3, R7, R2 ;  /* 0x0000000703037227 */ /* 0x000fcc00078e0002 */
[----:B------:R-:W-:-:S04]  /*0160*/  IMAD.HI.U32 R3, R3, R0, RZ ;  /* 0x0000000003037227 */ /* 0x000fc800078e00ff */
[----:B------:R-:W-:-:S04]  /*0170*/  IMAD.MOV R2, RZ, RZ, -R3 ;  /* 0x000000ffff027224 */ /* 0x000fc800078e0a03 */
[----:B------:R-:W-:-:S05]  /*0180*/  IMAD R0, R9, R2, R0 ;  /* 0x0000000209007224 */ /* 0x000fca00078e0200 */
[----:B------:R-:W-:-:S13]  /*0190*/  ISETP.GT.U32.AND P2, PT, R9, R0, PT ;  /* 0x000000000900720c */ /* 0x000fda0003f44070 */
[-C--:B------:R-:W-:Y:S01]  /*01a0*/  @!P2 IADD3 R0, PT, PT, R0, -R9.reuse, RZ ;  /* 0x800000090000a210 */ /* 0x080fe20007ffe0ff */
[----:B------:R-:W-:Y:S01]  /*01b0*/  @!P2 VIADD R3, R3, 0x1 ;  /* 0x000000010303a836 */ /* 0x000fe20000000000 */
[----:B------:R-:W-:Y:S02]  /*01c0*/  ISETP.NE.AND P2, PT, R8, RZ, PT ;  /* 0x000000ff0800720c */ /* 0x000fe40003f45270 */
[----:B------:R-:W-:Y:S02]  /*01d0*/  ISETP.GE.U32.AND P0, PT, R0, R9, PT ;  /* 0x000000090000720c */ /* 0x000fe40003f06070 */
[----:B------:R-:W-:-:S04]  /*01e0*/  LOP3.LUT R0, R5, R8, RZ, 0x3c, !PT ;  /* 0x0000000805007212 */ /* 0x000fc800078e3cff */
[----:B------:R-:W-:-:S07]  /*01f0*/  ISETP.GE.AND P1, PT, R0, RZ, PT ;  /* 0x000000ff0000720c */ /* 0x000fce0003f26270 */
[----:B------:R-:W-:-:S06]  /*0200*/  @P0 IADD3 R3, PT, PT, R3, 0x1, RZ ;  /* 0x0000000103030810 */ /* 0x000fcc0007ffe0ff */
[----:B------:R-:W-:Y:S01]  /*0210*/  @!P1 IMAD.MOV R3, RZ, RZ, -R3 ;  /* 0x000000ffff039224 */ /* 0x000fe200078e0a03 */
[----:B------:R-:W-:-:S04]  /*0220*/  @!P2 LOP3.LUT R3, RZ, R8, RZ, 0x33, !PT ;  /* 0x00000008ff03a212 */ /* 0x000fc800078e33ff */
[----:B------:R-:W-:-:S05]  /*0230*/  IADD3 R0, PT, PT, -R3, RZ, RZ ;  /* 0x000000ff03007210 */ /* 0x000fca0007ffe1ff */
[----:B------:R-:W-:-:S05]  /*0240*/  IMAD R0, R8, R0, R5 ;  /* 0x0000000008007224 */ /* 0x000fca00078e0205 */
[----:B-1----:R-:W-:-:S04]  /*0250*/  ISETP.GE.AND P0, PT, R0, UR5, PT ;  /* 0x0000000500007c0c */ /* 0x002fc8000bf06270 */
[----:B------:R-:W-:-:S13]  /*0260*/  ISETP.GE.OR P0, PT, R3, UR4, P0 ;  /* 0x0000000403007c0c */ /* 0x000fda0008706670 */
[----:B------:R-:W-:Y:S05]  /*0270*/  @P0 EXIT ;  /* 0x000000000000094d */ /* 0x000fea0003800000 */
[----:B------:R-:W0:Y:S01]  /*0280*/  LDC.64 R2, c[0x0][0x380] ;  /* 0x0000e000ff027b82 */ /* 0x000e220000000a00 */
[----:B------:R-:W1:Y:S01]  /*0290*/  LDCU.64 UR4, c[0x0][0x358] ;  /* 0x00006b00ff0477ac */ /* 0x000e620008000a00 */
[----:B0-----:R-:W-:-:S05]  /*02a0*/  IMAD.WIDE R2, R5, 0x4, R2 ;  /* 0x0000000405027825 */ /* 0x001fca00078e0202 */
[----:B-1----:R-:W2:Y:S01]  /*02b0*/  LDG.E R0, desc[UR4][R2.64] ;  /* 0x0000000402007981 */ /* 0x002ea2000c1e1900 */
[----:B------:R-:W-:Y:S01]  /*02c0*/  IMAD.MOV.U32 R5, RZ, RZ, 0x3f800000 ;  /* 0x3f800000ff057424 */ /* 0x000fe200078e00ff */
[----:B--2---:R-:W-:-:S04]  /*02d0*/  FSETP.GT.AND P0, PT, R0, RZ, PT ;  /* 0x000000ff0000720b */ /* 0x004fc80003f04000 */
[----:B------:R-:W-:-:S05]  /*02e0*/  FSEL R5, R5, -1, P0 ;  /* 0xbf80000005057808 */ /* 0x000fca0000000000 */
[----:B------:R-:W-:Y:S01]  /*02f0*/  STG.E desc[UR4][R2.64], R5 ;  /* 0x0000000502007986 */ /* 0x000fe2000c101904 */
[----:B------:R-:W-:Y:S05]  /*0300*/  EXIT ;  /* 0x000000000000794d */ /* 0x000fea0003800000 */
.L_x_0:
[----:B------:R-:W-:-:S00]  /*0310*/  BRA `(.L_x_0) ;  /* 0xfffffffc00fc7947 */ /* 0x000fc0000383ffff */
[----:B------:R-:W-:-:S00]  /*0320*/  NOP ;  /* 0x0000000000007918 */ /* 0x000fc00000000000 */
        /* <DEDUP_REMOVED lines=13> */
.L_x_1:


//--------------------- .nv.shared.reserved.0     --------------------------
	.section	.nv.shared.reserved.0,"aw",@nobits
	.weak		__nv_reservedSMEM_offset_0_alias
	.size		__nv_reservedSMEM_offset_0_alias, 0, 64
	.other		__nv_reservedSMEM_offset_0_alias,@"STO_CUDA_RESERVED_SHARED STV_DEFAULT"
__nv_reservedSMEM_offset_0_alias:
	.zero		0
	.zero		64


//--------------------- .nv.constant0._Z11testkernel1Pfiii --------------------------
	.section	.nv.constant0._Z11testkernel1Pfiii,"a",@progbits
	.sectionflags	@""
	.align	4
.nv.constant0._Z11testkernel1Pfiii:
	.zero		916


//--------------------- SYMBOLS --------------------------

	.type		.nv.reservedSmem.offset0,@object
	.size		.nv.reservedSmem.offset0,0x4
